	.headerflags	@"EF_CUDA_TEXMODE_UNIFIED EF_CUDA_64BIT_ADDRESS EF_CUDA_ACCELERATORS EF_CUDA_SM90 EF_CUDA_VIRTUAL_SM(EF_CUDA_SM90)"
	.elftype	@"ET_EXEC"


//--------------------- .nv.info                  --------------------------
	.section	.nv.info,"",@"SHT_CUDA_INFO"
	.align	4


	//----- nvinfo : EIATTR_REGCOUNT
	.align		4
        /*0000*/ 	.byte	0x04, 0x2f
        /*0002*/ 	.short	(.L_1 - .L_0)
	.align		4
.L_0:
        /*0004*/ 	.word	index@(triton_poi_fused_mm_14)
        /*0008*/ 	.word	0x0000000b


	//----- nvinfo : EIATTR_MIN_STACK_SIZE
	.align		4
.L_1:
        /*000c*/ 	.byte	0x04, 0x12
        /*000e*/ 	.short	(.L_3 - .L_2)
	.align		4
.L_2:
        /*0010*/ 	.word	index@(triton_poi_fused_mm_14)
        /*0014*/ 	.word	0x00000000


	//----- nvinfo : EIATTR_FRAME_SIZE
	.align		4
.L_3:
        /*0018*/ 	.byte	0x04, 0x11
        /*001a*/ 	.short	(.L_5 - .L_4)
	.align		4
.L_4:
        /*001c*/ 	.word	index@(triton_poi_fused_mm_14)
        /*0020*/ 	.word	0x00000000


	//----- nvinfo : EIATTR_MIN_STACK_SIZE
	.align		4
.L_5:
        /*0024*/ 	.byte	0x04, 0x12
        /*0026*/ 	.short	(.L_7 - .L_6)
	.align		4
.L_6:
        /*0028*/ 	.word	index@(triton_poi_fused_mm_14)
        /*002c*/ 	.word	0x00000000
.L_7:


//--------------------- .nv.info.triton_poi_fused_mm_14 --------------------------
	.section	.nv.info.triton_poi_fused_mm_14,"",@"SHT_CUDA_INFO"
	.sectionflags	@""
	.align	4


	//----- nvinfo : EIATTR_CUDA_API_VERSION
	.align		4
        /*0000*/ 	.byte	0x04, 0x37
        /*0002*/ 	.short	(.L_9 - .L_8)
.L_8:
        /*0004*/ 	.word	0x0000007c


	//----- nvinfo : EIATTR_KPARAM_INFO
	.align		4
.L_9:
        /*0008*/ 	.byte	0x04, 0x17
        /*000a*/ 	.short	(.L_11 - .L_10)
.L_10:
        /*000c*/ 	.word	0x00000000
        /*0010*/ 	.short	0x0003
        /*0012*/ 	.short	0x0018
        /*0014*/ 	.byte	0x00, 0xf0, 0x11, 0x00


	//----- nvinfo : EIATTR_KPARAM_INFO
	.align		4
.L_11:
        /*0018*/ 	.byte	0x04, 0x17
        /*001a*/ 	.short	(.L_13 - .L_12)
.L_12:
        /*001c*/ 	.word	0x00000000
        /*0020*/ 	.short	0x0002
        /*0022*/ 	.short	0x0010
        /*0024*/ 	.byte	0x00, 0xf4, 0x21, 0x00


	//----- nvinfo : EIATTR_KPARAM_INFO
	.align		4
.L_13:
        /*0028*/ 	.byte	0x04, 0x17
        /*002a*/ 	.short	(.L_15 - .L_14)
.L_14:
        /*002c*/ 	.word	0x00000000
        /*0030*/ 	.short	0x0001
        /*0032*/ 	.short	0x0008
        /*0034*/ 	.byte	0x00, 0xf4, 0x21, 0x00


	//----- nvinfo : EIATTR_KPARAM_INFO
	.align		4
.L_15:
        /*0038*/ 	.byte	0x04, 0x17
        /*003a*/ 	.short	(.L_17 - .L_16)
.L_16:
        /*003c*/ 	.word	0x00000000
        /*0040*/ 	.short	0x0000
        /*0042*/ 	.short	0x0000
        /*0044*/ 	.byte	0x00, 0xf4, 0x21, 0x00


	//----- nvinfo : EIATTR_SPARSE_MMA_MASK
	.align		4
.L_17:
        /*0048*/ 	.byte	0x03, 0x50
        /*004a*/ 	.short	0x0000


	//----- nvinfo : EIATTR_MAXREG_COUNT
	.align		4
        /*004c*/ 	.byte	0x03, 0x1b
        /*004e*/ 	.short	0x00ff


	//----- nvinfo : EIATTR_EXIT_INSTR_OFFSETS
	.align		4
        /*0050*/ 	.byte	0x04, 0x1c
        /*0052*/ 	.short	(.L_19 - .L_18)


	//   ....[0]....
.L_18:
        /*0054*/ 	.word	0x00000230


	//----- nvinfo : EIATTR_REQNTID
	.align		4
.L_19:
        /*0058*/ 	.byte	0x04, 0x10
        /*005a*/ 	.short	(.L_21 - .L_20)
.L_20:
        /*005c*/ 	.word	0x00000100
        /*0060*/ 	.word	0x00000001
        /*0064*/ 	.word	0x00000001


	//----- nvinfo : EIATTR_CBANK_PARAM_SIZE
	.align		4
.L_21:
        /*0068*/ 	.byte	0x03, 0x19
        /*006a*/ 	.short	0x001c


	//----- nvinfo : EIATTR_PARAM_CBANK
	.align		4
        /*006c*/ 	.byte	0x04, 0x0a
        /*006e*/ 	.short	(.L_23 - .L_22)
	.align		4
.L_22:
        /*0070*/ 	.word	index@(.nv.constant0.triton_poi_fused_mm_14)
        /*0074*/ 	.short	0x0210
        /*0076*/ 	.short	0x001c


	//----- nvinfo : EIATTR_SW_WAR
	.align		4
.L_23:
        /*0078*/ 	.byte	0x04, 0x36
        /*007a*/ 	.short	(.L_25 - .L_24)
.L_24:
        /*007c*/ 	.word	0x00000008
.L_25:


//--------------------- .nv.callgraph             --------------------------
	.section	.nv.callgraph,"",@"SHT_CUDA_CALLGRAPH"
	.align	4
	.sectionentsize	8
	.align		4
        /*0000*/ 	.word	0x00000000
	.align		4
        /*0004*/ 	.word	0xffffffff
	.align		4
        /*0008*/ 	.word	0x00000000
	.align		4
        /*000c*/ 	.word	0xfffffffe
	.align		4
        /*0010*/ 	.word	0x00000000
	.align		4
        /*0014*/ 	.word	0xfffffffd
	.align		4
        /*0018*/ 	.word	0x00000000
	.align		4
        /*001c*/ 	.word	0xfffffffc


//--------------------- .text.triton_poi_fused_mm_14 --------------------------
	.section	.text.triton_poi_fused_mm_14,"ax",@progbits
	.align	128
        .global         triton_poi_fused_mm_14
        .type           triton_poi_fused_mm_14,@function
        .size           triton_poi_fused_mm_14,(.L_x_1 - triton_poi_fused_mm_14)
        .other          triton_poi_fused_mm_14,@"STO_CUDA_ENTRY STV_DEFAULT"
triton_poi_fused_mm_14:
.text.triton_poi_fused_mm_14:
[----:B------:R-:W-:Y:S01]  /*0000*/  LDC R1, c[0x0][0x28] ;  /* 0x00000a00ff017b82 */ /* 0x000fe20000000800 */
[----:B------:R-:W1:Y:S01]  /*0010*/  S2R R0, SR_TID.X ;  /* 0x0000000000007919 */ /* 0x000e620000002100 */
[----:B------:R-:W-:Y:S01]  /*0020*/  ULDC.64 UR4, c[0x0][0x208] ;  /* 0x0000820000047ab9 */ /* 0x000fe20000000a00 */
[----:B------:R-:W2:Y:S01]  /*0030*/  S2R R3, SR_CTAID.X ;  /* 0x0000000000037919 */ /* 0x000ea20000002500 */
[----:B-1----:R-:W-:-:S05]  /*0040*/  IMAD.SHL.U32 R0, R0, 0x2, RZ ;  /* 0x0000000200007824 */ /* 0x002fca00078e00ff */
[----:B------:R-:W-:-:S05]  /*0050*/  LOP3.LUT R0, R0, 0x1fe, RZ, 0xc0, !PT ;  /* 0x000001fe00007812 */ /* 0x000fca00078ec0ff */
[----:B--2---:R-:W-:-:S05]  /*0060*/  IMAD R0, R3, 0x200, R0 ;  /* 0x0000020003007824 */ /* 0x004fca00078e0200 */
[----:B------:R-:W-:-:S04]  /*0070*/  SHF.R.S32.HI R3, RZ, 0x1f, R0 ;  /* 0x0000001fff037819 */ /* 0x000fc80000011400 */
[----:B------:R-:W-:-:S04]  /*0080*/  LEA.HI R4, R3, R0, RZ, 0xa ;  /* 0x0000000003047211 */ /* 0x000fc800078f50ff */
[----:B------:R-:W-:Y:S02]  /*0090*/  LOP3.LUT R3, R4, 0xfc00, RZ, 0xc0, !PT ;  /* 0x0000fc0004037812 */ /* 0x000fe400078ec0ff */
[----:B------:R-:W-:-:S03]  /*00a0*/  SHF.R.S32.HI R4, RZ, 0xa, R4 ;  /* 0x0000000aff047819 */ /* 0x000fc60000011404 */
[----:B------:R-:W-:-:S05]  /*00b0*/  IMAD.IADD R5, R0, 0x1, -R3 ;  /* 0x0000000100057824 */ /* 0x000fca00078e0a03 */
[----:B------:R-:W-:-:S04]  /*00c0*/  PRMT R2, R5, 0x9910, RZ ;  /* 0x0000991005027816 */ /* 0x000fc800000000ff */
[----:B------:R-:W-:-:S04]  /*00d0*/  SHF.R.S32.HI R2, RZ, 0xf, R2 ;  /* 0x0000000fff027819 */ /* 0x000fc80000011402 */
[----:B------:R-:W-:-:S04]  /*00e0*/  LOP3.LUT R2, R2, 0xffff, RZ, 0xc0, !PT ;  /* 0x0000ffff02027812 */ /* 0x000fc800078ec0ff */
[----:B------:R-:W-:-:S04]  /*00f0*/  LEA.HI R6, R2, R5, RZ, 0x18 ;  /* 0x0000000502067211 */ /* 0x000fc800078fc0ff */
[C---:B------:R-:W-:Y:S02]  /*0100*/  LOP3.LUT R2, R6.reuse, 0xff00, RZ, 0xc0, !PT ;  /* 0x0000ff0006027812 */ /* 0x040fe400078ec0ff */
[----:B------:R-:W-:-:S03]  /*0110*/  PRMT R6, R6, 0x9910, RZ ;  /* 0x0000991006067816 */ /* 0x000fc600000000ff */
[----:B------:R-:W-:-:S05]  /*0120*/  IMAD.MOV R2, RZ, RZ, -R2 ;  /* 0x000000ffff027224 */ /* 0x000fca00078e0a02 */
[----:B------:R-:W-:Y:S02]  /*0130*/  PRMT R8, R2, 0x7710, RZ ;  /* 0x0000771002087816 */ /* 0x000fe400000000ff */
[----:B------:R-:W1:Y:S03]  /*0140*/  LDC.64 R2, c[0x0][0x210] ;  /* 0x00008400ff027b82 */ /* 0x000e660000000a00 */
[----:B------:R-:W-:-:S05]  /*0150*/  IMAD.IADD R5, R5, 0x1, R8 ;  /* 0x0000000105057824 */ /* 0x000fca00078e0208 */
[----:B------:R-:W-:Y:S02]  /*0160*/  PRMT R7, R5, 0x9910, RZ ;  /* 0x0000991005077816 */ /* 0x000fe400000000ff */
[----:B------:R-:W-:-:S03]  /*0170*/  SHF.R.S32.HI R5, RZ, 0x8, R6 ;  /* 0x00000008ff057819 */ /* 0x000fc60000011406 */
[----:B------:R-:W-:Y:S01]  /*0180*/  IMAD R4, R4, 0x100, R7 ;  /* 0x0000010004047824 */ /* 0x000fe200078e0207 */
[----:B------:R-:W-:Y:S01]  /*0190*/  LOP3.LUT R5, R5, 0xffff, RZ, 0xc0, !PT ;  /* 0x0000ffff05057812 */ /* 0x000fe200078ec0ff */
[----:B------:R-:W2:Y:S04]  /*01a0*/  LDC.64 R6, c[0x0][0x220] ;  /* 0x00008800ff067b82 */ /* 0x000ea80000000a00 */
[----:B------:R-:W-:-:S04]  /*01b0*/  IMAD R5, R5, 0x10000, R4 ;  /* 0x0001000005057824 */ /* 0x000fc800078e0204 */
[----:B-1----:R-:W-:Y:S02]  /*01c0*/  IMAD.WIDE R2, R5, 0x4, R2 ;  /* 0x0000000405027825 */ /* 0x002fe400078e0202 */
[----:B------:R-:W1:Y:S04]  /*01d0*/  LDC.64 R4, c[0x0][0x218] ;  /* 0x00008600ff047b82 */ /* 0x000e680000000a00 */
[----:B------:R-:W3:Y:S01]  /*01e0*/  LDG.E.64 R2, desc[UR4][R2.64] ;  /* 0x0000000402027981 */ /* 0x000ee2000c1e1b00 */
[----:B--2---:R-:W-:-:S04]  /*01f0*/  IMAD.WIDE R6, R0, 0x4, R6 ;  /* 0x0000000400067825 */ /* 0x004fc800078e0206 */
[----:B-1----:R-:W-:-:S05]  /*0200*/  IMAD.WIDE R4, R0, 0x4, R4 ;  /* 0x0000000400047825 */ /* 0x002fca00078e0204 */
[----:B---3--:R-:W-:Y:S04]  /*0210*/  STG.E.64 desc[UR4][R4.64], R2 ;  /* 0x0000000204007986 */ /* 0x008fe8000c101b04 */
[----:B------:R-:W-:Y:S01]  /*0220*/  STG.E.64 desc[UR4][R6.64], R2 ;  /* 0x0000000206007986 */ /* 0x000fe2000c101b04 */
[----:B------:R-:W-:Y:S05]  /*0230*/  EXIT ;  /* 0x000000000000794d */ /* 0x000fea0003800000 */
.L_x_0:
[----:B------:R-:W-:-:S00]  /*0240*/  BRA `(.L_x_0) ;  /* 0xfffffffc00fc7947 */ /* 0x000fc0000383ffff */
[----:B------:R-:W-:-:S00]  /*0250*/  NOP ;  /* 0x0000000000007918 */ /* 0x000fc00000000000 */
        /* <DEDUP_REMOVED lines=10> */
.L_x_1:


//--------------------- .nv.constant0.triton_poi_fused_mm_14 --------------------------
	.section	.nv.constant0.triton_poi_fused_mm_14,"a",@progbits
	.sectionflags	@""
	.align	4
.nv.constant0.triton_poi_fused_mm_14:
	.zero		556
